//
// Generated by NVIDIA NVVM Compiler
//
// Compiler Build ID: CL-36424714
// Cuda compilation tools, release 13.0, V13.0.88
// Based on NVVM 20.0.0
//

.version 9.0
.target sm_100
.address_size 64

	// .globl	_Z9addKernelPfPKfS1_
.global .align 4 .b8 __cudart_i2opi_f[24] = {65, 144, 67, 60, 153, 149, 98, 219, 192, 221, 52, 245, 209, 87, 39, 252, 41, 21, 68, 78, 110, 131, 249, 162};

.visible .entry _Z9addKernelPfPKfS1_(
	.param .u64 .ptr .align 1 _Z9addKernelPfPKfS1__param_0,
	.param .u64 .ptr .align 1 _Z9addKernelPfPKfS1__param_1,
	.param .u64 .ptr .align 1 _Z9addKernelPfPKfS1__param_2
)
{
	.local .align 4 .b8 	__local_depot0[28];
	.reg .b64 	%SP;
	.reg .b64 	%SPL;
	.reg .pred 	%p<17>;
	.reg .b32 	%r<84>;
	.reg .b32 	%f<56>;
	.reg .b64 	%rd<51>;
	.reg .b64 	%fd<5>;

	mov.u64 	%SPL, __local_depot0;
	ld.param.u64 	%rd16, [_Z9addKernelPfPKfS1__param_0];
	ld.param.u64 	%rd18, [_Z9addKernelPfPKfS1__param_1];
	ld.param.u64 	%rd17, [_Z9addKernelPfPKfS1__param_2];
	cvta.to.global.u64 	%rd19, %rd18;
	add.u64 	%rd1, %SPL, 0;
	mov.u32 	%r30, %ctaid.x;
	mov.u32 	%r31, %ntid.x;
	mov.u32 	%r32, %tid.x;
	mad.lo.s32 	%r1, %r30, %r31, %r32;
	mul.wide.s32 	%rd21, %r1, 4;
	add.s64 	%rd22, %rd19, %rd21;
	ld.global.f32 	%f1, [%rd22];
	mul.f32 	%f14, %f1, 0f3F22F983;
	cvt.rni.s32.f32 	%r79, %f14;
	cvt.rn.f32.s32 	%f15, %r79;
	fma.rn.f32 	%f16, %f15, 0fBFC90FDA, %f1;
	fma.rn.f32 	%f17, %f15, 0fB3A22168, %f16;
	fma.rn.f32 	%f54, %f15, 0fA7C234C5, %f17;
	abs.f32 	%f3, %f1;
	setp.ltu.f32 	%p1, %f3, 0f47CE4780;
	@%p1 bra 	$L__BB0_8;
	setp.neu.f32 	%p2, %f3, 0f7F800000;
	@%p2 bra 	$L__BB0_3;
	mov.f32 	%f20, 0f00000000;
	mul.rn.f32 	%f54, %f1, %f20;
	mov.b32 	%r79, 0;
	bra.uni 	$L__BB0_8;
$L__BB0_3:
	mov.b32 	%r3, %f1;
	shl.b32 	%r34, %r3, 8;
	or.b32  	%r4, %r34, -2147483648;
	mov.b64 	%rd47, 0;
	mov.b32 	%r76, 0;
	mov.u64 	%rd45, __cudart_i2opi_f;
	mov.u64 	%rd46, %rd1;
$L__BB0_4:
	.pragma "nounroll";
	ld.global.nc.u32 	%r35, [%rd45];
	mad.wide.u32 	%rd25, %r35, %r4, %rd47;
	shr.u64 	%rd47, %rd25, 32;
	st.local.u32 	[%rd46], %rd25;
	add.s32 	%r76, %r76, 1;
	add.s64 	%rd46, %rd46, 4;
	add.s64 	%rd45, %rd45, 4;
	setp.ne.s32 	%p3, %r76, 6;
	@%p3 bra 	$L__BB0_4;
	shr.u32 	%r36, %r3, 23;
	st.local.u32 	[%rd1+24], %rd47;
	and.b32  	%r7, %r36, 31;
	and.b32  	%r37, %r36, 224;
	add.s32 	%r38, %r37, -128;
	shr.u32 	%r39, %r38, 5;
	mul.wide.u32 	%rd26, %r39, 4;
	sub.s64 	%rd8, %rd1, %rd26;
	ld.local.u32 	%r77, [%rd8+24];
	ld.local.u32 	%r78, [%rd8+20];
	setp.eq.s32 	%p4, %r7, 0;
	@%p4 bra 	$L__BB0_7;
	shf.l.wrap.b32 	%r77, %r78, %r77, %r7;
	ld.local.u32 	%r40, [%rd8+16];
	shf.l.wrap.b32 	%r78, %r40, %r78, %r7;
$L__BB0_7:
	shr.u32 	%r41, %r77, 30;
	shf.l.wrap.b32 	%r42, %r78, %r77, 2;
	shl.b32 	%r43, %r78, 2;
	shr.u32 	%r44, %r42, 31;
	add.s32 	%r45, %r44, %r41;
	neg.s32 	%r46, %r45;
	setp.lt.s32 	%p5, %r3, 0;
	selp.b32 	%r79, %r46, %r45, %p5;
	xor.b32  	%r47, %r42, %r3;
	shr.s32 	%r48, %r42, 31;
	xor.b32  	%r49, %r48, %r42;
	xor.b32  	%r50, %r48, %r43;
	cvt.u64.u32 	%rd27, %r49;
	shl.b64 	%rd28, %rd27, 32;
	cvt.u64.u32 	%rd29, %r50;
	or.b64  	%rd30, %rd28, %rd29;
	cvt.rn.f64.s64 	%fd1, %rd30;
	mul.f64 	%fd2, %fd1, 0d3BF921FB54442D19;
	cvt.rn.f32.f64 	%f18, %fd2;
	neg.f32 	%f19, %f18;
	setp.lt.s32 	%p6, %r47, 0;
	selp.f32 	%f54, %f19, %f18, %p6;
$L__BB0_8:
	add.s32 	%r52, %r79, 1;
	mul.rn.f32 	%f21, %f54, %f54;
	and.b32  	%r53, %r79, 1;
	setp.eq.b32 	%p7, %r53, 1;
	selp.f32 	%f22, %f54, 0f3F800000, %p7;
	fma.rn.f32 	%f23, %f21, %f22, 0f00000000;
	fma.rn.f32 	%f24, %f21, 0f37CBAC00, 0fBAB607ED;
	selp.f32 	%f25, 0fB94D4153, %f24, %p7;
	selp.f32 	%f26, 0f3C0885E4, 0f3D2AAABB, %p7;
	fma.rn.f32 	%f27, %f25, %f21, %f26;
	selp.f32 	%f28, 0fBE2AAAA8, 0fBEFFFFFF, %p7;
	fma.rn.f32 	%f29, %f27, %f21, %f28;
	fma.rn.f32 	%f30, %f29, %f23, %f22;
	and.b32  	%r54, %r52, 2;
	setp.eq.s32 	%p8, %r54, 0;
	mov.f32 	%f31, 0f00000000;
	sub.f32 	%f32, %f31, %f30;
	selp.f32 	%f7, %f30, %f32, %p8;
	cvta.to.global.u64 	%rd31, %rd17;
	add.s64 	%rd33, %rd31, %rd21;
	ld.global.f32 	%f8, [%rd33];
	mul.f32 	%f33, %f8, 0f3F22F983;
	cvt.rni.s32.f32 	%r83, %f33;
	cvt.rn.f32.s32 	%f34, %r83;
	fma.rn.f32 	%f35, %f34, 0fBFC90FDA, %f8;
	fma.rn.f32 	%f36, %f34, 0fB3A22168, %f35;
	fma.rn.f32 	%f55, %f34, 0fA7C234C5, %f36;
	abs.f32 	%f10, %f8;
	setp.ltu.f32 	%p9, %f10, 0f47CE4780;
	@%p9 bra 	$L__BB0_16;
	setp.neu.f32 	%p10, %f10, 0f7F800000;
	@%p10 bra 	$L__BB0_11;
	mov.f32 	%f39, 0f00000000;
	mul.rn.f32 	%f55, %f8, %f39;
	mov.b32 	%r83, 0;
	bra.uni 	$L__BB0_16;
$L__BB0_11:
	mov.b32 	%r17, %f8;
	shl.b32 	%r56, %r17, 8;
	or.b32  	%r18, %r56, -2147483648;
	mov.b64 	%rd50, 0;
	mov.b32 	%r80, 0;
	mov.u64 	%rd48, __cudart_i2opi_f;
	mov.u64 	%rd49, %rd1;
$L__BB0_12:
	.pragma "nounroll";
	ld.global.nc.u32 	%r57, [%rd48];
	mad.wide.u32 	%rd36, %r57, %r18, %rd50;
	shr.u64 	%rd50, %rd36, 32;
	st.local.u32 	[%rd49], %rd36;
	add.s32 	%r80, %r80, 1;
	add.s64 	%rd49, %rd49, 4;
	add.s64 	%rd48, %rd48, 4;
	setp.ne.s32 	%p11, %r80, 6;
	@%p11 bra 	$L__BB0_12;
	shr.u32 	%r58, %r17, 23;
	st.local.u32 	[%rd1+24], %rd50;
	and.b32  	%r21, %r58, 31;
	and.b32  	%r59, %r58, 224;
	add.s32 	%r60, %r59, -128;
	shr.u32 	%r61, %r60, 5;
	mul.wide.u32 	%rd37, %r61, 4;
	sub.s64 	%rd15, %rd1, %rd37;
	ld.local.u32 	%r81, [%rd15+24];
	ld.local.u32 	%r82, [%rd15+20];
	setp.eq.s32 	%p12, %r21, 0;
	@%p12 bra 	$L__BB0_15;
	shf.l.wrap.b32 	%r81, %r82, %r81, %r21;
	ld.local.u32 	%r62, [%rd15+16];
	shf.l.wrap.b32 	%r82, %r62, %r82, %r21;
$L__BB0_15:
	shr.u32 	%r63, %r81, 30;
	shf.l.wrap.b32 	%r64, %r82, %r81, 2;
	shl.b32 	%r65, %r82, 2;
	shr.u32 	%r66, %r64, 31;
	add.s32 	%r67, %r66, %r63;
	neg.s32 	%r68, %r67;
	setp.lt.s32 	%p13, %r17, 0;
	selp.b32 	%r83, %r68, %r67, %p13;
	xor.b32  	%r69, %r64, %r17;
	shr.s32 	%r70, %r64, 31;
	xor.b32  	%r71, %r70, %r64;
	xor.b32  	%r72, %r70, %r65;
	cvt.u64.u32 	%rd38, %r71;
	shl.b64 	%rd39, %rd38, 32;
	cvt.u64.u32 	%rd40, %r72;
	or.b64  	%rd41, %rd39, %rd40;
	cvt.rn.f64.s64 	%fd3, %rd41;
	mul.f64 	%fd4, %fd3, 0d3BF921FB54442D19;
	cvt.rn.f32.f64 	%f37, %fd4;
	neg.f32 	%f38, %f37;
	setp.lt.s32 	%p14, %r69, 0;
	selp.f32 	%f55, %f38, %f37, %p14;
$L__BB0_16:
	cvta.to.global.u64 	%rd42, %rd16;
	mul.rn.f32 	%f40, %f55, %f55;
	and.b32  	%r74, %r83, 1;
	setp.eq.b32 	%p15, %r74, 1;
	selp.f32 	%f41, 0f3F800000, %f55, %p15;
	fma.rn.f32 	%f42, %f40, %f41, 0f00000000;
	fma.rn.f32 	%f43, %f40, 0f37CBAC00, 0fBAB607ED;
	selp.f32 	%f44, %f43, 0fB94D4153, %p15;
	selp.f32 	%f45, 0f3D2AAABB, 0f3C0885E4, %p15;
	fma.rn.f32 	%f46, %f44, %f40, %f45;
	selp.f32 	%f47, 0fBEFFFFFF, 0fBE2AAAA8, %p15;
	fma.rn.f32 	%f48, %f46, %f40, %f47;
	fma.rn.f32 	%f49, %f48, %f42, %f41;
	and.b32  	%r75, %r83, 2;
	setp.eq.s32 	%p16, %r75, 0;
	mov.f32 	%f50, 0f00000000;
	sub.f32 	%f51, %f50, %f49;
	selp.f32 	%f52, %f49, %f51, %p16;
	add.f32 	%f53, %f7, %f52;
	add.s64 	%rd44, %rd42, %rd21;
	st.global.f32 	[%rd44], %f53;
	ret;

}


// ===== COMPILED SASS (sm_100) =====

	.target	sm_100

	.elftype	@"ET_EXEC"


//--------------------- .note.nv.tkinfo           --------------------------
	.section	.note.nv.tkinfo,"",@"SHT_NOTE"
	.sectionflags	@"SHF_NOTE_NV_TKINFO"
	.tkinfo
        /*0018*/ 	.word	0x00000002
        /*0030*/ 	.string	""
        /*0030*/ 	.string	"ptxas"
        /*0030*/ 	.string	"Cuda compilation tools, release 13.0, V13.0.88"
        /*0030*/ 	.string	"Build cuda_13.0.r13.0/compiler.36424714_0"
        /*0030*/ 	.string	"-arch sm_100 -m 64 "



//--------------------- .note.nv.cuinfo           --------------------------
	.section	.note.nv.cuinfo,"",@"SHT_NOTE"
	.sectionflags	@"SHF_NOTE_NV_CUINFO"
        /*0018*/ 	.short	0x0002
        /*001a*/ 	.short	0x0064
        /*001c*/ 	.short	0x0082
	.zero		2


//--------------------- .nv.info                  --------------------------
	.section	.nv.info,"",@"SHT_CUDA_INFO"
	.align	4


	//----- nvinfo : EIATTR_REGCOUNT
	.align		4
        /*0000*/ 	.byte	0x04, 0x2f
        /*0002*/ 	.short	(.L_2 - .L_1)
	.align		4
.L_1:
        /*0004*/ 	.word	index@(_Z9addKernelPfPKfS1_)
        /*0008*/ 	.word	0x00000014


	//----- nvinfo : EIATTR_FRAME_SIZE
	.align		4
.L_2:
        /*000c*/ 	.byte	0x04, 0x11
        /*000e*/ 	.short	(.L_4 - .L_3)
	.align		4
.L_3:
        /*0010*/ 	.word	index@(_Z9addKernelPfPKfS1_)
        /*0014*/ 	.word	0x00000000


	//----- nvinfo : EIATTR_MIN_STACK_SIZE
	.align		4
.L_4:
        /*0018*/ 	.byte	0x04, 0x12
        /*001a*/ 	.short	(.L_6 - .L_5)
	.align		4
.L_5:
        /*001c*/ 	.word	index@(_Z9addKernelPfPKfS1_)
        /*0020*/ 	.word	0x00000000
.L_6:


//--------------------- .nv.compat                --------------------------
	.section	.nv.compat,"",@"SHT_CUDA_COMPAT_INFO"
	.align	4
        /*0000*/ 	.byte	0x02, 0x09, 0x00, 0x00, 0x02, 0x02, 0x01, 0x00, 0x02, 0x05, 0x05, 0x00, 0x03, 0x07, 0x01, 0x01
        /*0010*/ 	.byte	0x02, 0x03, 0x00, 0x00, 0x02, 0x06, 0x01, 0x00, 0x04, 0x0b, 0x08, 0x00, 0x01, 0x00, 0x00, 0x00
        /*0020*/ 	.byte	0x00, 0x00, 0x00, 0x00


//--------------------- .nv.info._Z9addKernelPfPKfS1_ --------------------------
	.section	.nv.info._Z9addKernelPfPKfS1_,"",@"SHT_CUDA_INFO"
	.sectionflags	@""
	.align	4


	//----- nvinfo : EIATTR_CUDA_API_VERSION
	.align		4
        /*0000*/ 	.byte	0x04, 0x37
        /*0002*/ 	.short	(.L_8 - .L_7)
.L_7:
        /*0004*/ 	.word	0x00000082


	//----- nvinfo : EIATTR_KPARAM_INFO
	.align		4
.L_8:
        /*0008*/ 	.byte	0x04, 0x17
        /*000a*/ 	.short	(.L_10 - .L_9)
.L_9:
        /*000c*/ 	.word	0x00000000
        /*0010*/ 	.short	0x0002
        /*0012*/ 	.short	0x0010
        /*0014*/ 	.byte	0x00, 0xf5, 0x21, 0x00


	//----- nvinfo : EIATTR_KPARAM_INFO
	.align		4
.L_10:
        /*0018*/ 	.byte	0x04, 0x17
        /*001a*/ 	.short	(.L_12 - .L_11)
.L_11:
        /*001c*/ 	.word	0x00000000
        /*0020*/ 	.short	0x0001
        /*0022*/ 	.short	0x0008
        /*0024*/ 	.byte	0x00, 0xf5, 0x21, 0x00


	//----- nvinfo : EIATTR_KPARAM_INFO
	.align		4
.L_12:
        /*0028*/ 	.byte	0x04, 0x17
        /*002a*/ 	.short	(.L_14 - .L_13)
.L_13:
        /*002c*/ 	.word	0x00000000
        /*0030*/ 	.short	0x0000
        /*0032*/ 	.short	0x0000
        /*0034*/ 	.byte	0x00, 0xf5, 0x21, 0x00


	//----- nvinfo : EIATTR_SPARSE_MMA_MASK
	.align		4
.L_14:
        /*0038*/ 	.byte	0x03, 0x50
        /*003a*/ 	.short	0x0000


	//----- nvinfo : EIATTR_MAXREG_COUNT
	.align		4
        /*003c*/ 	.byte	0x03, 0x1b
        /*003e*/ 	.short	0x00ff


	//----- nvinfo : EIATTR_MERCURY_ISA_VERSION
	.align		4
        /*0040*/ 	.byte	0x03, 0x5f
        /*0042*/ 	.short	0x0101


	//----- nvinfo : EIATTR_VRC_CTA_INIT_COUNT
	.align		4
        /*0044*/ 	.byte	0x02, 0x4a
	.zero		1
	.zero		1


	//----- nvinfo : EIATTR_EXIT_INSTR_OFFSETS
	.align		4
        /*0048*/ 	.byte	0x04, 0x1c
        /*004a*/ 	.short	(.L_16 - .L_15)


	//   ....[0]....
.L_15:
        /*004c*/ 	.word	0x00001050


	//----- nvinfo : EIATTR_CRS_STACK_SIZE
	.align		4
.L_16:
        /*0050*/ 	.byte	0x04, 0x1e
        /*0052*/ 	.short	(.L_18 - .L_17)
.L_17:
        /*0054*/ 	.word	0x00000000


	//----- nvinfo : EIATTR_CBANK_PARAM_SIZE
	.align		4
.L_18:
        /*0058*/ 	.byte	0x03, 0x19
        /*005a*/ 	.short	0x0018


	//----- nvinfo : EIATTR_PARAM_CBANK
	.align		4
        /*005c*/ 	.byte	0x04, 0x0a
        /*005e*/ 	.short	(.L_20 - .L_19)
	.align		4
.L_19:
        /*0060*/ 	.word	index@(.nv.constant0._Z9addKernelPfPKfS1_)
        /*0064*/ 	.short	0x0380
        /*0066*/ 	.short	0x0018


	//----- nvinfo : EIATTR_SW_WAR
	.align		4
.L_20:
        /*0068*/ 	.byte	0x04, 0x36
        /*006a*/ 	.short	(.L_22 - .L_21)
.L_21:
        /*006c*/ 	.word	0x00000008
.L_22:


//--------------------- .nv.callgraph             --------------------------
	.section	.nv.callgraph,"",@"SHT_CUDA_CALLGRAPH"
	.align	4
	.sectionentsize	8
	.align		4
        /*0000*/ 	.word	0x00000000
	.align		4
        /*0004*/ 	.word	0xffffffff
	.align		4
        /*0008*/ 	.word	0x00000000
	.align		4
        /*000c*/ 	.word	0xfffffffe
	.align		4
        /*0010*/ 	.word	0x00000000
	.align		4
        /*0014*/ 	.word	0xfffffffd
	.align		4
        /*0018*/ 	.word	0x00000000
	.align		4
        /*001c*/ 	.word	0xfffffffc


//--------------------- .nv.constant4             --------------------------
	.section	.nv.constant4,"a",@progbits
	.align	8
	.align		8
.nv.constant4:
        /*0000*/ 	.dword	__cudart_i2opi_f


//--------------------- .text._Z9addKernelPfPKfS1_ --------------------------
	.section	.text._Z9addKernelPfPKfS1_,"ax",@progbits
	.align	128
        .global         _Z9addKernelPfPKfS1_
        .type           _Z9addKernelPfPKfS1_,@function
        .size           _Z9addKernelPfPKfS1_,(.L_x_11 - _Z9addKernelPfPKfS1_)
        .other          _Z9addKernelPfPKfS1_,@"STO_CUDA_ENTRY STV_DEFAULT"
_Z9addKernelPfPKfS1_:
.text._Z9addKernelPfPKfS1_:
[----:B------:R-:W-:Y:S01]  /*0000*/  LDC R1, c[0x0][0x37c] ;  /* 0x0000df00ff017b82 */ /* 0x000fe20000000800 */
[----:B------:R-:W0:Y:S07]  /*0010*/  S2R R3, SR_TID.X ;  /* 0x0000000000037919 */ /* 0x000e2e0000002100 */
[----:B------:R-:W0:Y:S01]  /*0020*/  S2UR UR4, SR_CTAID.X ;  /* 0x00000000000479c3 */ /* 0x000e220000002500 */
[----:B------:R-:W1:Y:S07]  /*0030*/  LDCU.64 UR6, c[0x0][0x358] ;  /* 0x00006b00ff0677ac */ /* 0x000e6e0008000a00 */
[----:B------:R-:W0:Y:S08]  /*0040*/  LDC R2, c[0x0][0x360] ;  /* 0x0000d800ff027b82 */ /* 0x000e300000000800 */
[----:B------:R-:W2:Y:S01]  /*0050*/  LDC.64 R4, c[0x0][0x388] ;  /* 0x0000e200ff047b82 */ /* 0x000ea20000000a00 */
[----:B0-----:R-:W-:-:S04]  /*0060*/  IMAD R2, R2, UR4, R3 ;  /* 0x0000000402027c24 */ /* 0x001fc8000f8e0203 */
[----:B--2---:R-:W-:-:S05]  /*0070*/  IMAD.WIDE R4, R2, 0x4, R4 ;  /* 0x0000000402047825 */ /* 0x004fca00078e0204 */
[----:B-1----:R-:W2:Y:S01]  /*0080*/  LDG.E R0, desc[UR6][R4.64] ;  /* 0x0000000604007981 */ /* 0x002ea2000c1e1900 */
[----:B------:R-:W-:Y:S01]  /*0090*/  BSSY.RECONVERGENT B0, `(.L_x_0) ;  /* 0x0000069000007945 */ /* 0x000fe20003800200 */
[C---:B--2---:R-:W-:Y:S01]  /*00a0*/  FMUL R3, R0.reuse, 0.63661974668502807617 ;  /* 0x3f22f98300037820 */ /* 0x044fe20000400000 */
[----:B------:R-:W-:-:S03]  /*00b0*/  FSETP.GE.AND P0, PT, |R0|, 105615, PT ;  /* 0x47ce47800000780b */ /* 0x000fc60003f06200 */
[----:B------:R-:W0:Y:S02]  /*00c0*/  F2I.NTZ R15, R3 ;  /* 0x00000003000f7305 */ /* 0x000e240000203100 */
[----:B0-----:R-:W-:-:S05]  /*00d0*/  I2FP.F32.S32 R7, R15 ;  /* 0x0000000f00077245 */ /* 0x001fca0000201400 */
[----:B------:R-:W-:-:S04]  /*00e0*/  FFMA R6, R7, -1.5707962512969970703, R0 ;  /* 0xbfc90fda07067823 */ /* 0x000fc80000000000 */
[----:B------:R-:W-:-:S04]  /*00f0*/  FFMA R6, R7, -7.5497894158615963534e-08, R6 ;  /* 0xb3a2216807067823 */ /* 0x000fc80000000006 */
[----:B------:R-:W-:Y:S01]  /*0100*/  FFMA R6, R7, -5.3903029534742383927e-15, R6 ;  /* 0xa7c234c507067823 */ /* 0x000fe20000000006 */
[----:B------:R-:W-:Y:S06]  /*0110*/  @!P0 BRA `(.L_x_1) ;  /* 0x0000000400808947 */ /* 0x000fec0003800000 */
[----:B------:R-:W-:-:S13]  /*0120*/  FSETP.NEU.AND P0, PT, |R0|, +INF , PT ;  /* 0x7f8000000000780b */ /* 0x000fda0003f0d200 */
[----:B------:R-:W-:Y:S01]  /*0130*/  @!P0 FMUL R6, RZ, R0 ;  /* 0x00000000ff068220 */ /* 0x000fe20000400000 */
[----:B------:R-:W-:Y:S01]  /*0140*/  @!P0 IMAD.MOV.U32 R15, RZ, RZ, RZ ;  /* 0x000000ffff0f8224 */ /* 0x000fe200078e00ff */
[----:B------:R-:W-:Y:S06]  /*0150*/  @!P0 BRA `(.L_x_1) ;  /* 0x0000000400708947 */ /* 0x000fec0003800000 */
[----:B------:R-:W-:Y:S01]  /*0160*/  IMAD.SHL.U32 R3, R0, 0x100, RZ ;  /* 0x0000010000037824 */ /* 0x000fe200078e00ff */
[----:B------:R-:W0:Y:S01]  /*0170*/  LDCU.64 UR8, c[0x4][URZ] ;  /* 0x01000000ff0877ac */ /* 0x000e220008000a00 */
[----:B------:R-:W-:Y:S02]  /*0180*/  IMAD.MOV.U32 R15, RZ, RZ, RZ ;  /* 0x000000ffff0f7224 */ /* 0x000fe400078e00ff */
[----:B------:R-:W-:Y:S01]  /*0190*/  IMAD.MOV.U32 R9, RZ, RZ, RZ ;  /* 0x000000ffff097224 */ /* 0x000fe200078e00ff */
[----:B------:R-:W-:Y:S01]  /*01a0*/  LOP3.LUT R8, R3, 0x80000000, RZ, 0xfc, !PT ;  /* 0x8000000003087812 */ /* 0x000fe200078efcff */
[----:B------:R-:W-:Y:S01]  /*01b0*/  UMOV UR5, URZ ;  /* 0x000000ff00057c82 */ /* 0x000fe20008000000 */
[----:B------:R-:W-:-:S05]  /*01c0*/  UMOV UR4, URZ ;  /* 0x000000ff00047c82 */ /* 0x000fca0008000000 */
.L_x_2:
[----:B0-----:R-:W-:Y:S02]  /*01d0*/  IMAD.U32 R6, RZ, RZ, UR8 ;  /* 0x00000008ff067e24 */ /* 0x001fe4000f8e00ff */
[----:B------:R-:W-:-:S05]  /*01e0*/  IMAD.U32 R7, RZ, RZ, UR9 ;  /* 0x00000009ff077e24 */ /* 0x000fca000f8e00ff */
[----:B------:R-:W2:Y:S01]  /*01f0*/  LDG.E.CONSTANT R5, desc[UR6][R6.64] ;  /* 0x0000000606057981 */ /* 0x000ea2000c1e9900 */
[----:B------:R-:W-:Y:S01]  /*0200*/  UIADD3 UR4, UPT, UPT, UR4, 0x1, URZ ;  /* 0x0000000104047890 */ /* 0x000fe2000fffe0ff */
[C---:B------:R-:W-:Y:S01]  /*0210*/  ISETP.EQ.AND P0, PT, R9.reuse, RZ, PT ;  /* 0x000000ff0900720c */ /* 0x040fe20003f02270 */
[----:B------:R-:W-:Y:S01]  /*0220*/  UIADD3 UR8, UP1, UPT, UR8, 0x4, URZ ;  /* 0x0000000408087890 */ /* 0x000fe2000ff3e0ff */
[C---:B------:R-:W-:Y:S01]  /*0230*/  ISETP.EQ.AND P1, PT, R9.reuse, 0x4, PT ;  /* 0x000000040900780c */ /* 0x040fe20003f22270 */
[----:B------:R-:W-:Y:S01]  /*0240*/  UISETP.NE.AND UP0, UPT, UR4, 0x6, UPT ;  /* 0x000000060400788c */ /* 0x000fe2000bf05270 */
[C---:B------:R-:W-:Y:S01]  /*0250*/  ISETP.EQ.AND P2, PT, R9.reuse, 0x8, PT ;  /* 0x000000080900780c */ /* 0x040fe20003f42270 */
[----:B------:R-:W-:Y:S01]  /*0260*/  UIADD3.X UR9, UPT, UPT, URZ, UR9, URZ, UP1, !UPT ;  /* 0x00000009ff097290 */ /* 0x000fe20008ffe4ff */
[C---:B------:R-:W-:Y:S02]  /*0270*/  ISETP.EQ.AND P3, PT, R9.reuse, 0xc, PT ;  /* 0x0000000c0900780c */ /* 0x040fe40003f62270 */
[----:B------:R-:W-:-:S02]  /*0280*/  ISETP.EQ.AND P4, PT, R9, 0x10, PT ;  /* 0x000000100900780c */ /* 0x000fc40003f82270 */
[C---:B------:R-:W-:Y:S02]  /*0290*/  ISETP.EQ.AND P5, PT, R9.reuse, 0x14, PT ;  /* 0x000000140900780c */ /* 0x040fe40003fa2270 */
[----:B------:R-:W-:Y:S01]  /*02a0*/  IADD3 R9, PT, PT, R9, 0x4, RZ ;  /* 0x0000000409097810 */ /* 0x000fe20007ffe0ff */
[----:B--2---:R-:W-:-:S03]  /*02b0*/  IMAD.WIDE.U32 R4, R5, R8, RZ ;  /* 0x0000000805047225 */ /* 0x004fc600078e00ff */
[----:B------:R-:W-:-:S04]  /*02c0*/  IADD3 R4, P6, PT, R4, R15, RZ ;  /* 0x0000000f04047210 */ /* 0x000fc80007fde0ff */
[----:B------:R-:W-:Y:S01]  /*02d0*/  IADD3.X R15, PT, PT, R5, UR5, RZ, P6, !PT ;  /* 0x00000005050f7c10 */ /* 0x000fe2000b7fe4ff */
[--C-:B------:R-:W-:Y:S01]  /*02e0*/  @P1 IMAD.MOV.U32 R10, RZ, RZ, R4.reuse ;  /* 0x000000ffff0a1224 */ /* 0x100fe200078e0004 */
[----:B------:R-:W-:Y:S01]  /*02f0*/  @P0 MOV R3, R4 ;  /* 0x0000000400030202 */ /* 0x000fe20000000f00 */
[--C-:B------:R-:W-:Y:S02]  /*0300*/  @P2 IMAD.MOV.U32 R11, RZ, RZ, R4.reuse ;  /* 0x000000ffff0b2224 */ /* 0x100fe400078e0004 */
[--C-:B------:R-:W-:Y:S02]  /*0310*/  @P3 IMAD.MOV.U32 R12, RZ, RZ, R4.reuse ;  /* 0x000000ffff0c3224 */ /* 0x100fe400078e0004 */
[--C-:B------:R-:W-:Y:S02]  /*0320*/  @P4 IMAD.MOV.U32 R13, RZ, RZ, R4.reuse ;  /* 0x000000ffff0d4224 */ /* 0x100fe400078e0004 */
[----:B------:R-:W-:Y:S01]  /*0330*/  @P5 IMAD.MOV.U32 R14, RZ, RZ, R4 ;  /* 0x000000ffff0e5224 */ /* 0x000fe200078e0004 */
[----:B------:R-:W-:Y:S06]  /*0340*/  BRA.U UP0, `(.L_x_2) ;  /* 0xfffffffd00a07547 */ /* 0x000fec000b83ffff */
[----:B------:R-:W-:Y:S01]  /*0350*/  SHF.R.U32.HI R4, RZ, 0x17, R0 ;  /* 0x00000017ff047819 */ /* 0x000fe20000011600 */
[----:B------:R-:W-:Y:S03]  /*0360*/  BSSY.RECONVERGENT B1, `(.L_x_3) ;  /* 0x0000029000017945 */ /* 0x000fe60003800200 */
[C---:B------:R-:W-:Y:S02]  /*0370*/  LOP3.LUT R5, R4.reuse, 0xe0, RZ, 0xc0, !PT ;  /* 0x000000e004057812 */ /* 0x040fe400078ec0ff */
[----:B------:R-:W-:-:S03]  /*0380*/  LOP3.LUT P6, RZ, R4, 0x1f, RZ, 0xc0, !PT ;  /* 0x0000001f04ff7812 */ /* 0x000fc600078cc0ff */
[----:B------:R-:W-:-:S05]  /*0390*/  VIADD R5, R5, 0xffffff80 ;  /* 0xffffff8005057836 */ /* 0x000fca0000000000 */
[----:B------:R-:W-:-:S05]  /*03a0*/  SHF.R.U32.HI R5, RZ, 0x5, R5 ;  /* 0x00000005ff057819 */ /* 0x000fca0000011605 */
[----:B------:R-:W-:-:S05]  /*03b0*/  IMAD.U32 R7, R5, -0x4, RZ ;  /* 0xfffffffc05077824 */ /* 0x000fca00078e00ff */
[C---:B------:R-:W-:Y:S02]  /*03c0*/  ISETP.EQ.AND P3, PT, R7.reuse, -0x18, PT ;  /* 0xffffffe80700780c */ /* 0x040fe40003f62270 */
[C---:B------:R-:W-:Y:S02]  /*03d0*/  ISETP.EQ.AND P4, PT, R7.reuse, -0x14, PT ;  /* 0xffffffec0700780c */ /* 0x040fe40003f82270 */
[C---:B------:R-:W-:Y:S02]  /*03e0*/  ISETP.EQ.AND P2, PT, R7.reuse, -0x10, PT ;  /* 0xfffffff00700780c */ /* 0x040fe40003f42270 */
[C---:B------:R-:W-:Y:S02]  /*03f0*/  ISETP.EQ.AND P1, PT, R7.reuse, -0xc, PT ;  /* 0xfffffff40700780c */ /* 0x040fe40003f22270 */
[C---:B------:R-:W-:Y:S02]  /*0400*/  ISETP.EQ.AND P0, PT, R7.reuse, -0x8, PT ;  /* 0xfffffff80700780c */ /* 0x040fe40003f02270 */
[----:B------:R-:W-:-:S03]  /*0410*/  ISETP.EQ.AND P5, PT, R7, RZ, PT ;  /* 0x000000ff0700720c */ /* 0x000fc60003fa2270 */
[--C-:B------:R-:W-:Y:S01]  /*0420*/  @P3 IMAD.MOV.U32 R5, RZ, RZ, R3.reuse ;  /* 0x000000ffff053224 */ /* 0x100fe200078e0003 */
[C---:B------:R-:W-:Y:S01]  /*0430*/  ISETP.EQ.AND P3, PT, R7.reuse, -0x4, PT ;  /* 0xfffffffc0700780c */ /* 0x040fe20003f62270 */
[----:B------:R-:W-:Y:S02]  /*0440*/  @P4 IMAD.MOV.U32 R6, RZ, RZ, R3 ;  /* 0x000000ffff064224 */ /* 0x000fe400078e0003 */
[----:B------:R-:W-:Y:S01]  /*0450*/  @P4 IMAD.MOV.U32 R5, RZ, RZ, R10 ;  /* 0x000000ffff054224 */ /* 0x000fe200078e000a */
[----:B------:R-:W-:Y:S01]  /*0460*/  ISETP.EQ.AND P4, PT, R7, 0x4, PT ;  /* 0x000000040700780c */ /* 0x000fe20003f82270 */
[----:B------:R-:W-:Y:S01]  /*0470*/  @P2 IMAD.MOV.U32 R5, RZ, RZ, R11 ;  /* 0x000000ffff052224 */ /* 0x000fe200078e000b */
[----:B------:R-:W-:Y:S01]  /*0480*/  @P2 MOV R6, R10 ;  /* 0x0000000a00062202 */ /* 0x000fe20000000f00 */
[----:B------:R-:W-:Y:S02]  /*0490*/  @P1 IMAD.MOV.U32 R5, RZ, RZ, R12 ;  /* 0x000000ffff051224 */ /* 0x000fe400078e000c */
[----:B------:R-:W-:-:S02]  /*04a0*/  @P0 IMAD.MOV.U32 R5, RZ, RZ, R13 ;  /* 0x000000ffff050224 */ /* 0x000fc400078e000d */
[----:B------:R-:W-:Y:S02]  /*04b0*/  @P1 IMAD.MOV.U32 R6, RZ, RZ, R11 ;  /* 0x000000ffff061224 */ /* 0x000fe400078e000b */
[----:B------:R-:W-:Y:S02]  /*04c0*/  @P3 IMAD.MOV.U32 R5, RZ, RZ, R14 ;  /* 0x000000ffff053224 */ /* 0x000fe400078e000e */
[--C-:B------:R-:W-:Y:S02]  /*04d0*/  @P5 IMAD.MOV.U32 R5, RZ, RZ, R15.reuse ;  /* 0x000000ffff055224 */ /* 0x100fe400078e000f */
[----:B------:R-:W-:Y:S01]  /*04e0*/  @P0 IMAD.MOV.U32 R6, RZ, RZ, R12 ;  /* 0x000000ffff060224 */ /* 0x000fe200078e000c */
[----:B------:R-:W-:Y:S01]  /*04f0*/  @P3 MOV R6, R13 ;  /* 0x0000000d00063202 */ /* 0x000fe20000000f00 */
[----:B------:R-:W-:Y:S02]  /*0500*/  @P5 IMAD.MOV.U32 R6, RZ, RZ, R14 ;  /* 0x000000ffff065224 */ /* 0x000fe400078e000e */
[----:B------:R-:W-:-:S02]  /*0510*/  @P4 IMAD.MOV.U32 R6, RZ, RZ, R15 ;  /* 0x000000ffff064224 */ /* 0x000fc400078e000f */
[----:B------:R-:W-:Y:S01]  /*0520*/  IMAD.MOV.U32 R9, RZ, RZ, R5 ;  /* 0x000000ffff097224 */ /* 0x000fe200078e0005 */
[----:B------:R-:W-:Y:S06]  /*0530*/  @!P6 BRA `(.L_x_4) ;  /* 0x00000000002ce947 */ /* 0x000fec0003800000 */
[----:B------:R-:W-:Y:S01]  /*0540*/  @P2 MOV R5, R3 ;  /* 0x0000000300052202 */ /* 0x000fe20000000f00 */
[----:B------:R-:W-:Y:S01]  /*0550*/  @P1 IMAD.MOV.U32 R5, RZ, RZ, R10 ;  /* 0x000000ffff051224 */ /* 0x000fe200078e000a */
[----:B------:R-:W-:Y:S01]  /*0560*/  LOP3.LUT R4, R4, 0x1f, RZ, 0xc0, !PT ;  /* 0x0000001f04047812 */ /* 0x000fe200078ec0ff */
[----:B------:R-:W-:Y:S01]  /*0570*/  @P0 IMAD.MOV.U32 R5, RZ, RZ, R11 ;  /* 0x000000ffff050224 */ /* 0x000fe200078e000b */
[----:B------:R-:W-:Y:S01]  /*0580*/  ISETP.EQ.AND P0, PT, R7, 0x8, PT ;  /* 0x000000080700780c */ /* 0x000fe20003f02270 */
[----:B------:R-:W-:Y:S01]  /*0590*/  @P3 IMAD.MOV.U32 R5, RZ, RZ, R12 ;  /* 0x000000ffff053224 */ /* 0x000fe200078e000c */
[----:B------:R-:W-:Y:S01]  /*05a0*/  SHF.L.W.U32.HI R9, R6, R4, R9 ;  /* 0x0000000406097219 */ /* 0x000fe20000010e09 */
[----:B------:R-:W-:Y:S02]  /*05b0*/  @P5 IMAD.MOV.U32 R5, RZ, RZ, R13 ;  /* 0x000000ffff055224 */ /* 0x000fe400078e000d */
[----:B------:R-:W-:-:S08]  /*05c0*/  @P4 IMAD.MOV.U32 R5, RZ, RZ, R14 ;  /* 0x000000ffff054224 */ /* 0x000fd000078e000e */
[----:B------:R-:W-:-:S04]  /*05d0*/  @P0 MOV R5, R15 ;  /* 0x0000000f00050202 */ /* 0x000fc80000000f00 */
[----:B------:R-:W-:-:S07]  /*05e0*/  SHF.L.W.U32.HI R6, R5, R4, R6 ;  /* 0x0000000405067219 */ /* 0x000fce0000010e06 */
.L_x_4:
[----:B------:R-:W-:Y:S05]  /*05f0*/  BSYNC.RECONVERGENT B1 ;  /* 0x0000000000017941 */ /* 0x000fea0003800200 */
.L_x_3:
[C---:B------:R-:W-:Y:S01]  /*0600*/  SHF.L.W.U32.HI R15, R6.reuse, 0x2, R9 ;  /* 0x00000002060f7819 */ /* 0x040fe20000010e09 */
[----:B------:R-:W-:Y:S01]  /*0610*/  IMAD.SHL.U32 R6, R6, 0x4, RZ ;  /* 0x0000000406067824 */ /* 0x000fe200078e00ff */
[----:B------:R-:W-:Y:S01]  /*0620*/  UMOV UR4, 0x54442d19 ;  /* 0x54442d1900047882 */ /* 0x000fe20000000000 */
[----:B------:R-:W-:Y:S01]  /*0630*/  UMOV UR5, 0x3bf921fb ;  /* 0x3bf921fb00057882 */ /* 0x000fe20000000000 */
[----:B------:R-:W-:Y:S02]  /*0640*/  SHF.R.S32.HI R4, RZ, 0x1f, R15 ;  /* 0x0000001fff047819 */ /* 0x000fe4000001140f */
[----:B------:R-:W-:Y:S02]  /*0650*/  ISETP.GE.AND P0, PT, R0, RZ, PT ;  /* 0x000000ff0000720c */ /* 0x000fe40003f06270 */
[C---:B------:R-:W-:Y:S02]  /*0660*/  LOP3.LUT R6, R4.reuse, R6, RZ, 0x3c, !PT ;  /* 0x0000000604067212 */ /* 0x040fe400078e3cff */
[----:B------:R-:W-:-:S02]  /*0670*/  LOP3.LUT R7, R4, R15, RZ, 0x3c, !PT ;  /* 0x0000000f04077212 */ /* 0x000fc400078e3cff */
[----:B------:R-:W-:Y:S02]  /*0680*/  SHF.R.U32.HI R9, RZ, 0x1e, R9 ;  /* 0x0000001eff097819 */ /* 0x000fe40000011609 */
[----:B------:R-:W0:Y:S01]  /*0690*/  I2F.F64.S64 R4, R6 ;  /* 0x0000000600047312 */ /* 0x000e220000301c00 */
[C---:B------:R-:W-:Y:S02]  /*06a0*/  LOP3.LUT R0, R15.reuse, R0, RZ, 0x3c, !PT ;  /* 0x000000000f007212 */ /* 0x040fe400078e3cff */
[----:B------:R-:W-:Y:S02]  /*06b0*/  LEA.HI R15, R15, R9, RZ, 0x1 ;  /* 0x000000090f0f7211 */ /* 0x000fe400078f08ff */
[----:B------:R-:W-:-:S03]  /*06c0*/  ISETP.GE.AND P1, PT, R0, RZ, PT ;  /* 0x000000ff0000720c */ /* 0x000fc60003f26270 */
[----:B------:R-:W-:-:S04]  /*06d0*/  IMAD.MOV R0, RZ, RZ, -R15 ;  /* 0x000000ffff007224 */ /* 0x000fc800078e0a0f */
[----:B------:R-:W-:Y:S01]  /*06e0*/  @!P0 IMAD.MOV.U32 R15, RZ, RZ, R0 ;  /* 0x000000ffff0f8224 */ /* 0x000fe200078e0000 */
[----:B0-----:R-:W-:-:S10]  /*06f0*/  DMUL R4, R4, UR4 ;  /* 0x0000000404047c28 */ /* 0x001fd40008000000 */
[----:B------:R-:W0:Y:S02]  /*0700*/  F2F.F32.F64 R4, R4 ;  /* 0x0000000400047310 */ /* 0x000e240000301000 */
[----:B0-----:R-:W-:-:S07]  /*0710*/  FSEL R6, -R4, R4, !P1 ;  /* 0x0000000404067208 */ /* 0x001fce0004800100 */
.L_x_1:
[----:B------:R-:W-:Y:S05]  /*0720*/  BSYNC.RECONVERGENT B0 ;  /* 0x0000000000007941 */ /* 0x000fea0003800200 */
.L_x_0:
[----:B------:R-:W0:Y:S02]  /*0730*/  LDC.64 R8, c[0x0][0x390] ;  /* 0x0000e400ff087b82 */ /* 0x000e240000000a00 */
[----:B0-----:R-:W-:-:S05]  /*0740*/  IMAD.WIDE R8, R2, 0x4, R8 ;  /* 0x0000000402087825 */ /* 0x001fca00078e0208 */
[----:B------:R0:W2:Y:S01]  /*0750*/  LDG.E R4, desc[UR6][R8.64] ;  /* 0x0000000608047981 */ /* 0x0000a2000c1e1900 */
[C---:B------:R-:W-:Y:S01]  /*0760*/  LOP3.LUT R0, R15.reuse, 0x1, RZ, 0xc0, !PT ;  /* 0x000000010f007812 */ /* 0x040fe200078ec0ff */
[----:B------:R-:W-:Y:S02]  /*0770*/  IMAD.MOV.U32 R5, RZ, RZ, 0x37cbac00 ;  /* 0x37cbac00ff057424 */ /* 0x000fe400078e00ff */
[----:B------:R-:W-:Y:S01]  /*0780*/  FMUL R16, R6, R6 ;  /* 0x0000000606107220 */ /* 0x000fe20000400000 */
[----:B------:R-:W-:Y:S01]  /*0790*/  IADD3 R15, PT, PT, R15, 0x1, RZ ;  /* 0x000000010f0f7810 */ /* 0x000fe20007ffe0ff */
[----:B------:R-:W-:Y:S01]  /*07a0*/  BSSY.RECONVERGENT B0, `(.L_x_5) ;  /* 0x0000076000007945 */ /* 0x000fe20003800200 */
[----:B------:R-:W-:Y:S01]  /*07b0*/  ISETP.NE.U32.AND P0, PT, R0, 0x1, PT ;  /* 0x000000010000780c */ /* 0x000fe20003f05070 */
[----:B------:R-:W-:Y:S02]  /*07c0*/  IMAD.MOV.U32 R0, RZ, RZ, 0x3c0885e4 ;  /* 0x3c0885e4ff007424 */ /* 0x000fe400078e00ff */
[----:B------:R-:W-:Y:S01]  /*07d0*/  FFMA R17, R16, R5, -0.0013887860113754868507 ;  /* 0xbab607ed10117423 */ /* 0x000fe20000000005 */
[----:B------:R-:W-:-:S02]  /*07e0*/  LOP3.LUT P1, RZ, R15, 0x2, RZ, 0xc0, !PT ;  /* 0x000000020fff7812 */ /* 0x000fc4000782c0ff */
[----:B0-----:R-:W-:Y:S01]  /*07f0*/  FSEL R9, R0, 0.041666727513074874878, !P0 ;  /* 0x3d2aaabb00097808 */ /* 0x001fe20004000000 */
[----:B------:R-:W-:Y:S01]  /*0800*/  IMAD.MOV.U32 R0, RZ, RZ, 0x3e2aaaa8 ;  /* 0x3e2aaaa8ff007424 */ /* 0x000fe200078e00ff */
[----:B------:R-:W-:-:S04]  /*0810*/  FSEL R17, R17, -0.00019574658654164522886, P0 ;  /* 0xb94d415311117808 */ /* 0x000fc80000000000 */
[----:B------:R-:W-:Y:S01]  /*0820*/  FSEL R15, -R0, -0.4999999701976776123, !P0 ;  /* 0xbeffffff000f7808 */ /* 0x000fe20004000100 */
[----:B------:R-:W-:Y:S01]  /*0830*/  FFMA R9, R16, R17, R9 ;  /* 0x0000001110097223 */ /* 0x000fe20000000009 */
[----:B------:R-:W-:-:S03]  /*0840*/  FSEL R0, R6, 1, !P0 ;  /* 0x3f80000006007808 */ /* 0x000fc60004000000 */
[C---:B------:R-:W-:Y:S02]  /*0850*/  FFMA R15, R16.reuse, R9, R15 ;  /* 0x00000009100f7223 */ /* 0x040fe4000000000f */
[----:B------:R-:W-:-:S04]  /*0860*/  FFMA R9, R16, R0, RZ ;  /* 0x0000000010097223 */ /* 0x000fc800000000ff */
[----:B------:R-:W-:-:S04]  /*0870*/  FFMA R6, R9, R15, R0 ;  /* 0x0000000f09067223 */ /* 0x000fc80000000000 */
[----:B------:R-:W-:Y:S01]  /*0880*/  @P1 FADD R6, RZ, -R6 ;  /* 0x80000006ff061221 */ /* 0x000fe20000000000 */
[C---:B--2---:R-:W-:Y:S01]  /*0890*/  FMUL R7, R4.reuse, 0.63661974668502807617 ;  /* 0x3f22f98304077820 */ /* 0x044fe20000400000 */
[----:B------:R-:W-:-:S05]  /*08a0*/  FSETP.GE.AND P0, PT, |R4|, 105615, PT ;  /* 0x47ce47800400780b */ /* 0x000fca0003f06200 */
        /* <DEDUP_REMOVED lines=17> */
.L_x_7:
[----:B0-----:R-:W-:Y:S01]  /*09c0*/  MOV R16, UR8 ;  /* 0x0000000800107c02 */ /* 0x001fe20008000f00 */
        /* <DEDUP_REMOVED lines=11> */
[C---:B------:R-:W-:Y:S01]  /*0a80*/  ISETP.EQ.AND P5, PT, R15.reuse, 0x14, PT ;  /* 0x000000140f00780c */ /* 0x040fe20003fa2270 */
[----:B------:R-:W-:Y:S02]  /*0a90*/  VIADD R15, R15, 0x4 ;  /* 0x000000040f0f7836 */ /* 0x000fe40000000000 */
        /* <DEDUP_REMOVED lines=23> */
[----:B------:R-:W-:Y:S01]  /*0c10*/  @P3 IMAD.MOV.U32 R8, RZ, RZ, R3 ;  /* 0x000000ffff083224 */ /* 0x000fe200078e0003 */
[C---:B------:R-:W-:Y:S01]  /*0c20*/  ISETP.EQ.AND P3, PT, R15.reuse, -0x4, PT ;  /* 0xfffffffc0f00780c */ /* 0x040fe20003f62270 */
[----:B------:R-:W-:Y:S01]  /*0c30*/  @P4 IMAD.MOV.U32 R8, RZ, RZ, R10 ;  /* 0x000000ffff084224 */ /* 0x000fe200078e000a */
[----:B------:R-:W-:Y:S01]  /*0c40*/  @P4 MOV R9, R3 ;  /* 0x0000000300094202 */ /* 0x000fe20000000f00 */
[----:B------:R-:W-:Y:S01]  /*0c50*/  @P2 IMAD.MOV.U32 R8, RZ, RZ, R11 ;  /* 0x000000ffff082224 */ /* 0x000fe200078e000b */
[----:B------:R-:W-:Y:S01]  /*0c60*/  ISETP.EQ.AND P4, PT, R15, 0x4, PT ;  /* 0x000000040f00780c */ /* 0x000fe20003f82270 */
[----:B------:R-:W-:Y:S02]  /*0c70*/  @P1 IMAD.MOV.U32 R8, RZ, RZ, R12 ;  /* 0x000000ffff081224 */ /* 0x000fe400078e000c */
[----:B------:R-:W-:Y:S02]  /*0c80*/  @P0 IMAD.MOV.U32 R8, RZ, RZ, R13 ;  /* 0x000000ffff080224 */ /* 0x000fe400078e000d */
[----:B------:R-:W-:-:S02]  /*0c90*/  @P2 IMAD.MOV.U32 R9, RZ, RZ, R10 ;  /* 0x000000ffff092224 */ /* 0x000fc400078e000a */
[----:B------:R-:W-:Y:S01]  /*0ca0*/  @P1 IMAD.MOV.U32 R9, RZ, RZ, R11 ;  /* 0x000000ffff091224 */ /* 0x000fe200078e000b */
[----:B------:R-:W-:Y:S01]  /*0cb0*/  @P0 MOV R9, R12 ;  /* 0x0000000c00090202 */ /* 0x000fe20000000f00 */
[--C-:B------:R-:W-:Y:S01]  /*0cc0*/  @P3 IMAD.MOV.U32 R8, RZ, RZ, R14.reuse ;  /* 0x000000ffff083224 */ /* 0x100fe200078e000e */
[----:B------:R-:W-:Y:S01]  /*0cd0*/  @P5 MOV R8, R0 ;  /* 0x0000000000085202 */ /* 0x000fe20000000f00 */
[----:B------:R-:W-:Y:S02]  /*0ce0*/  @P3 IMAD.MOV.U32 R9, RZ, RZ, R13 ;  /* 0x000000ffff093224 */ /* 0x000fe400078e000d */
[----:B------:R-:W-:Y:S02]  /*0cf0*/  @P5 IMAD.MOV.U32 R9, RZ, RZ, R14 ;  /* 0x000000ffff095224 */ /* 0x000fe400078e000e */
[----:B------:R-:W-:Y:S02]  /*0d00*/  @P4 IMAD.MOV.U32 R9, RZ, RZ, R0 ;  /* 0x000000ffff094224 */ /* 0x000fe400078e0000 */
[----:B------:R-:W-:Y:S01]  /*0d10*/  IMAD.MOV.U32 R16, RZ, RZ, R8 ;  /* 0x000000ffff107224 */ /* 0x000fe200078e0008 */
[----:B------:R-:W-:Y:S06]  /*0d20*/  @!P6 BRA `(.L_x_9) ;  /* 0x000000000028e947 */ /* 0x000fec0003800000 */
[----:B------:R-:W-:Y:S01]  /*0d30*/  @P1 IMAD.MOV.U32 R3, RZ, RZ, R10 ;  /* 0x000000ffff031224 */ /* 0x000fe200078e000a */
[----:B------:R-:W-:Y:S01]  /*0d40*/  LOP3.LUT R7, R7, 0x1f, RZ, 0xc0, !PT ;  /* 0x0000001f07077812 */ /* 0x000fe200078ec0ff */
[----:B------:R-:W-:Y:S01]  /*0d50*/  @P0 IMAD.MOV.U32 R3, RZ, RZ, R11 ;  /* 0x000000ffff030224 */ /* 0x000fe200078e000b */
[----:B------:R-:W-:Y:S02]  /*0d60*/  ISETP.EQ.AND P0, PT, R15, 0x8, PT ;  /* 0x000000080f00780c */ /* 0x000fe40003f02270 */
[----:B------:R-:W-:Y:S01]  /*0d70*/  @P3 MOV R3, R12 ;  /* 0x0000000c00033202 */ /* 0x000fe20000000f00 */
[----:B------:R-:W-:Y:S01]  /*0d80*/  @P5 IMAD.MOV.U32 R3, RZ, RZ, R13 ;  /* 0x000000ffff035224 */ /* 0x000fe200078e000d */
[----:B------:R-:W-:Y:S01]  /*0d90*/  SHF.L.W.U32.HI R16, R9, R7, R16 ;  /* 0x0000000709107219 */ /* 0x000fe20000010e10 */
[----:B------:R-:W-:-:S08]  /*0da0*/  @P4 IMAD.MOV.U32 R3, RZ, RZ, R14 ;  /* 0x000000ffff034224 */ /* 0x000fd000078e000e */
[----:B------:R-:W-:-:S05]  /*0db0*/  @P0 IMAD.MOV.U32 R3, RZ, RZ, R0 ;  /* 0x000000ffff030224 */ /* 0x000fca00078e0000 */
[----:B------:R-:W-:-:S07]  /*0dc0*/  SHF.L.W.U32.HI R9, R3, R7, R9 ;  /* 0x0000000703097219 */ /* 0x000fce0000010e09 */
.L_x_9:
[----:B------:R-:W-:Y:S05]  /*0dd0*/  BSYNC.RECONVERGENT B1 ;  /* 0x0000000000017941 */ /* 0x000fea0003800200 */
.L_x_8:
        /* <DEDUP_REMOVED lines=12> */
[----:B------:R-:W-:Y:S02]  /*0ea0*/  ISETP.GE.AND P1, PT, R4, RZ, PT ;  /* 0x000000ff0400720c */ /* 0x000fe40003f26270 */
[----:B------:R-:W-:-:S05]  /*0eb0*/  IADD3 R0, PT, PT, -R7, RZ, RZ ;  /* 0x000000ff07007210 */ /* 0x000fca0007ffe1ff */
[----:B------:R-:W-:Y:S01]  /*0ec0*/  @!P0 IMAD.MOV.U32 R7, RZ, RZ, R0 ;  /* 0x000000ffff078224 */ /* 0x000fe200078e0000 */
[----:B0-----:R-:W-:-:S10]  /*0ed0*/  DMUL R8, R8, UR4 ;  /* 0x0000000408087c28 */ /* 0x001fd40008000000 */
[----:B------:R-:W0:Y:S02]  /*0ee0*/  F2F.F32.F64 R8, R8 ;  /* 0x0000000800087310 */ /* 0x000e240000301000 */
[----:B0-----:R-:W-:-:S07]  /*0ef0*/  FSEL R0, -R8, R8, !P1 ;  /* 0x0000000808007208 */ /* 0x001fce0004800100 */
.L_x_6:
[----:B------:R-:W-:Y:S05]  /*0f00*/  BSYNC.RECONVERGENT B0 ;  /* 0x0000000000007941 */ /* 0x000fea0003800200 */
.L_x_5:
[----:B------:R-:W-:Y:S01]  /*0f10*/  FMUL R3, R0, R0 ;  /* 0x0000000000037220 */ /* 0x000fe20000400000 */
[C---:B------:R-:W-:Y:S01]  /*0f20*/  LOP3.LUT R4, R7.reuse, 0x1, RZ, 0xc0, !PT ;  /* 0x0000000107047812 */ /* 0x040fe200078ec0ff */
[----:B------:R-:W-:Y:S01]  /*0f30*/  IMAD.MOV.U32 R10, RZ, RZ, 0x3d2aaabb ;  /* 0x3d2aaabbff0a7424 */ /* 0x000fe200078e00ff */
[----:B------:R-:W-:Y:S01]  /*0f40*/  LOP3.LUT P1, RZ, R7, 0x2, RZ, 0xc0, !PT ;  /* 0x0000000207ff7812 */ /* 0x000fe2000782c0ff */
[----:B------:R-:W-:Y:S01]  /*0f50*/  FFMA R8, R3, R5, -0.0013887860113754868507 ;  /* 0xbab607ed03087423 */ /* 0x000fe20000000005 */
[----:B------:R-:W-:Y:S01]  /*0f60*/  ISETP.NE.U32.AND P0, PT, R4, 0x1, PT ;  /* 0x000000010400780c */ /* 0x000fe20003f05070 */
[----:B------:R-:W-:Y:S01]  /*0f70*/  IMAD.MOV.U32 R9, RZ, RZ, 0x3effffff ;  /* 0x3effffffff097424 */ /* 0x000fe200078e00ff */
[----:B------:R-:W0:Y:S02]  /*0f80*/  LDC.64 R4, c[0x0][0x380] ;  /* 0x0000e000ff047b82 */ /* 0x000e240000000a00 */
[----:B------:R-:W-:Y:S02]  /*0f90*/  FSEL R8, R8, -0.00019574658654164522886, !P0 ;  /* 0xb94d415308087808 */ /* 0x000fe40004000000 */
[----:B------:R-:W-:-:S02]  /*0fa0*/  FSEL R10, R10, 0.0083327032625675201416, !P0 ;  /* 0x3c0885e40a0a7808 */ /* 0x000fc40004000000 */
[----:B------:R-:W-:Y:S02]  /*0fb0*/  FSEL R7, -R9, -0.16666662693023681641, !P0 ;  /* 0xbe2aaaa809077808 */ /* 0x000fe40004000100 */
[----:B------:R-:W-:Y:S01]  /*0fc0*/  FSEL R0, R0, 1, P0 ;  /* 0x3f80000000007808 */ /* 0x000fe20000000000 */
[----:B------:R-:W-:-:S04]  /*0fd0*/  FFMA R8, R3, R8, R10 ;  /* 0x0000000803087223 */ /* 0x000fc8000000000a */
[C---:B------:R-:W-:Y:S01]  /*0fe0*/  FFMA R7, R3.reuse, R8, R7 ;  /* 0x0000000803077223 */ /* 0x040fe20000000007 */
[----:B------:R-:W-:-:S04]  /*0ff0*/  FFMA R3, R3, R0, RZ ;  /* 0x0000000003037223 */ /* 0x000fc800000000ff */
[----:B------:R-:W-:-:S04]  /*1000*/  FFMA R3, R3, R7, R0 ;  /* 0x0000000703037223 */ /* 0x000fc80000000000 */
[----:B------:R-:W-:Y:S01]  /*1010*/  @P1 FADD R3, RZ, -R3 ;  /* 0x80000003ff031221 */ /* 0x000fe20000000000 */
[----:B0-----:R-:W-:-:S04]  /*1020*/  IMAD.WIDE R4, R2, 0x4, R4 ;  /* 0x0000000402047825 */ /* 0x001fc800078e0204 */
[----:B------:R-:W-:-:S05]  /*1030*/  FADD R3, R6, R3 ;  /* 0x0000000306037221 */ /* 0x000fca0000000000 */
[----:B------:R-:W-:Y:S01]  /*1040*/  STG.E desc[UR6][R4.64], R3 ;  /* 0x0000000304007986 */ /* 0x000fe2000c101906 */
[----:B------:R-:W-:Y:S05]  /*1050*/  EXIT ;  /* 0x000000000000794d */ /* 0x000fea0003800000 */
.L_x_10:
[----:B------:R-:W-:-:S00]  /*1060*/  BRA `(.L_x_10) ;  /* 0xfffffffc00fc7947 */ /* 0x000fc0000383ffff */
[----:B------:R-:W-:-:S00]  /*1070*/  NOP ;  /* 0x0000000000007918 */ /* 0x000fc00000000000 */
        /* <DEDUP_REMOVED lines=8> */
.L_x_11:


//--------------------- .nv.global.init           --------------------------
	.section	.nv.global.init,"aw",@progbits
	.align	4
.nv.global.init:
	.type		__cudart_i2opi_f,@object
	.size		__cudart_i2opi_f,(.L_0 - __cudart_i2opi_f)
__cudart_i2opi_f:
        /*0000*/ 	.byte	0x41, 0x90, 0x43, 0x3c, 0x99, 0x95, 0x62, 0xdb, 0xc0, 0xdd, 0x34, 0xf5, 0xd1, 0x57, 0x27, 0xfc
        /*0010*/ 	.byte	0x29, 0x15, 0x44, 0x4e, 0x6e, 0x83, 0xf9, 0xa2
.L_0:


//--------------------- .nv.shared.reserved.0     --------------------------
	.section	.nv.shared.reserved.0,"aw",@nobits
	.weak		__nv_reservedSMEM_offset_0_alias
	.size		__nv_reservedSMEM_offset_0_alias, 0, 64
	.other		__nv_reservedSMEM_offset_0_alias,@"STO_CUDA_RESERVED_SHARED STV_DEFAULT"
__nv_reservedSMEM_offset_0_alias:
	.zero		0
	.zero		64


//--------------------- .nv.constant0._Z9addKernelPfPKfS1_ --------------------------
	.section	.nv.constant0._Z9addKernelPfPKfS1_,"a",@progbits
	.sectionflags	@""
	.align	4
.nv.constant0._Z9addKernelPfPKfS1_:
	.zero		920


//--------------------- SYMBOLS --------------------------

	.type		.nv.reservedSmem.offset0,@object
	.size		.nv.reservedSmem.offset0,0x4
